	.headerflags	@"EF_CUDA_TEXMODE_UNIFIED EF_CUDA_64BIT_ADDRESS EF_CUDA_SM86 EF_CUDA_VIRTUAL_SM(EF_CUDA_SM86)"
	.elftype	@"ET_EXEC"


//--------------------- .nv.info                  --------------------------
	.section	.nv.info,"",@"SHT_CUDA_INFO"
	.align	4


	//----- nvinfo : EIATTR_REGCOUNT
	.align		4
        /*0000*/ 	.byte	0x04, 0x2f
        /*0002*/ 	.short	(.L_1 - .L_0)
	.align		4
.L_0:
        /*0004*/ 	.word	index@(triton_mm)
        /*0008*/ 	.word	0x00000040


	//----- nvinfo : EIATTR_MAX_STACK_SIZE
	.align		4
.L_1:
        /*000c*/ 	.byte	0x04, 0x23
        /*000e*/ 	.short	(.L_3 - .L_2)
	.align		4
.L_2:
        /*0010*/ 	.word	index@(triton_mm)
        /*0014*/ 	.word	0x00000000


	//----- nvinfo : EIATTR_MIN_STACK_SIZE
	.align		4
.L_3:
        /*0018*/ 	.byte	0x04, 0x12
        /*001a*/ 	.short	(.L_5 - .L_4)
	.align		4
.L_4:
        /*001c*/ 	.word	index@(triton_mm)
        /*0020*/ 	.word	0x00000000


	//----- nvinfo : EIATTR_FRAME_SIZE
	.align		4
.L_5:
        /*0024*/ 	.byte	0x04, 0x11
        /*0026*/ 	.short	(.L_7 - .L_6)
	.align		4
.L_6:
        /*0028*/ 	.word	index@(triton_mm)
        /*002c*/ 	.word	0x00000000
.L_7:


//--------------------- .nv.info.triton_mm        --------------------------
	.section	.nv.info.triton_mm,"",@"SHT_CUDA_INFO"
	.align	4


	//----- nvinfo : EIATTR_CUDA_API_VERSION
	.align		4
        /*0000*/ 	.byte	0x04, 0x37
        /*0002*/ 	.short	(.L_9 - .L_8)
.L_8:
        /*0004*/ 	.word	0x0000007b


	//----- nvinfo : EIATTR_SW2861232_WAR
	.align		4
.L_9:
        /*0008*/ 	.byte	0x01, 0x35
	.zero		2


	//----- nvinfo : EIATTR_PARAM_CBANK
	.align		4
        /*000c*/ 	.byte	0x04, 0x0a
        /*000e*/ 	.short	(.L_11 - .L_10)
	.align		4
.L_10:
        /*0010*/ 	.word	index@(.nv.constant0.triton_mm)
        /*0014*/ 	.short	0x0160
        /*0016*/ 	.short	0x001c


	//----- nvinfo : EIATTR_CBANK_PARAM_SIZE
	.align		4
.L_11:
        /*0018*/ 	.byte	0x03, 0x19
        /*001a*/ 	.short	0x001c


	//----- nvinfo : EIATTR_KPARAM_INFO
	.align		4
        /*001c*/ 	.byte	0x04, 0x17
        /*001e*/ 	.short	(.L_13 - .L_12)
.L_12:
        /*0020*/ 	.word	0x00000000
        /*0024*/ 	.short	0x0003
        /*0026*/ 	.short	0x0018
        /*0028*/ 	.byte	0x00, 0xf0, 0x11, 0x00


	//----- nvinfo : EIATTR_KPARAM_INFO
	.align		4
.L_13:
        /*002c*/ 	.byte	0x04, 0x17
        /*002e*/ 	.short	(.L_15 - .L_14)
.L_14:
        /*0030*/ 	.word	0x00000000
        /*0034*/ 	.short	0x0002
        /*0036*/ 	.short	0x0010
        /*0038*/ 	.byte	0x00, 0xf0, 0x21, 0x00


	//----- nvinfo : EIATTR_KPARAM_INFO
	.align		4
.L_15:
        /*003c*/ 	.byte	0x04, 0x17
        /*003e*/ 	.short	(.L_17 - .L_16)
.L_16:
        /*0040*/ 	.word	0x00000000
        /*0044*/ 	.short	0x0001
        /*0046*/ 	.short	0x0008
        /*0048*/ 	.byte	0x00, 0xf0, 0x21, 0x00


	//----- nvinfo : EIATTR_KPARAM_INFO
	.align		4
.L_17:
        /*004c*/ 	.byte	0x04, 0x17
        /*004e*/ 	.short	(.L_19 - .L_18)
.L_18:
        /*0050*/ 	.word	0x00000000
        /*0054*/ 	.short	0x0000
        /*0056*/ 	.short	0x0000
        /*0058*/ 	.byte	0x00, 0xf0, 0x21, 0x00


	//----- nvinfo : EIATTR_MAXREG_COUNT
	.align		4
.L_19:
        /*005c*/ 	.byte	0x03, 0x1b
        /*005e*/ 	.short	0x00ff


	//----- nvinfo : EIATTR_EXIT_INSTR_OFFSETS
	.align		4
        /*0060*/ 	.byte	0x04, 0x1c
        /*0062*/ 	.short	(.L_21 - .L_20)


	//   ....[0]....
.L_20:
        /*0064*/ 	.word	0x00000030


	//   ....[1]....
        /*0068*/ 	.word	0x00002160


	//   ....[2]....
        /*006c*/ 	.word	0x000021b0


	//----- nvinfo : EIATTR_MAX_THREADS
	.align		4
.L_21:
        /*0070*/ 	.byte	0x04, 0x05
        /*0072*/ 	.short	(.L_23 - .L_22)
.L_22:
        /*0074*/ 	.word	0x00000100
        /*0078*/ 	.word	0x00000001
        /*007c*/ 	.word	0x00000001
.L_23:


//--------------------- .nv.rel.action            --------------------------
	.section	.nv.rel.action,"",@"SHT_CUDA_RELOCINFO"
	.align	8
	.sectionentsize	8
        /*0000*/ 	.byte	0x73, 0x00, 0x00, 0x00, 0x00, 0x00, 0x00, 0x00, 0x00, 0x00, 0x00, 0x11, 0x25, 0x00, 0x05, 0x36


//--------------------- .nv.constant0.triton_mm   --------------------------
	.section	.nv.constant0.triton_mm,"a",@progbits
	.align	4
.nv.constant0.triton_mm:
	.zero		380


//--------------------- .text.triton_mm           --------------------------
	.section	.text.triton_mm,"ax",@progbits
	.sectionflags	@"SHF_BARRIERS=1"
	.sectioninfo	@"SHI_REGISTERS=64"
	.align	128
        .global         triton_mm
        .type           triton_mm,@function
        .size           triton_mm,(.L_x_3 - triton_mm)
        .other          triton_mm,@"STO_CUDA_ENTRY STV_DEFAULT"
triton_mm:
.text.triton_mm:
[----:B------:R-:W-:-:S02]  /*0000*/  MOV R1, c[0x0][0x28] ;  /* 0x00000a0000017a02 */ /* 0x000fc40000000f00 */
[----:B------:R-:W-:-:S04]  /*0010*/  MOV R0, c[0x0][0x178] ;  /* 0x00005e0000007a02 */ /* 0x000fc80000000f00 */
[----:B------:R-:W-:-:S13]  /*0020*/  LOP3.LUT P0, RZ, R0, 0x1ffffff, RZ, 0xc0, !PT ;  /* 0x01ffffff00ff7812 */ /* 0x000fda000780c0ff */
[----:B------:R-:W-:Y:S05]  /*0030*/  @!P0 EXIT ;  /* 0x000000000000894d */ /* 0x000fea0003800000 */
[----:B------:R-:W1:Y:S01]  /*0040*/  S2R R9, SR_CTAID.X ;  /* 0x0000000000097919 */ /* 0x000e620000002500 */
[----:B------:R-:W-:Y:S01]  /*0050*/  IADD3 R0, R0, 0x3f, RZ ;  /* 0x0000003f00007810 */ /* 0x000fe20007ffe0ff */
[----:B------:R-:W-:Y:S01]  /*0060*/  ULDC.64 UR8, c[0x0][0x118] ;  /* 0x0000460000087ab9 */ /* 0x000fe20000000a00 */
[----:B------:R-:W-:Y:S01]  /*0070*/  MOV R51, 0x3 ;  /* 0x0000000300337802 */ /* 0x000fe20000000f00 */
[----:B------:R-:W2:Y:S01]  /*0080*/  S2R R57, SR_TID.X ;  /* 0x0000000000397919 */ /* 0x000ea20000002100 */
[----:B------:R-:W-:Y:S01]  /*0090*/  SHF.R.S32.HI R3, RZ, 0x1f, R0 ;  /* 0x0000001fff037819 */ /* 0x000fe20000011400 */
[----:B------:R-:W-:Y:S01]  /*00a0*/  CS2R R20, SRZ ;  /* 0x0000000000147805 */ /* 0x000fe2000001ff00 */
[----:B------:R-:W-:Y:S01]  /*00b0*/  MOV R59, 0xffffffe0 ;  /* 0xffffffe0003b7802 */ /* 0x000fe20000000f00 */
[----:B------:R-:W-:Y:S01]  /*00c0*/  CS2R R42, SRZ ;  /* 0x00000000002a7805 */ /* 0x000fe2000001ff00 */
[----:B------:R-:W-:Y:S01]  /*00d0*/  LEA.HI R3, R3, R0, RZ, 0x6 ;  /* 0x0000000003037211 */ /* 0x000fe200078f30ff */
[----:B------:R-:W-:Y:S01]  /*00e0*/  CS2R R46, SRZ ;  /* 0x00000000002e7805 */ /* 0x000fe2000001ff00 */
[----:B------:R-:W-:Y:S01]  /*00f0*/  CS2R R22, SRZ ;  /* 0x0000000000167805 */ /* 0x000fe2000001ff00 */
[----:B------:R-:W-:-:S02]  /*0100*/  UMOV UR6, 0x8000 ;  /* 0x0000800000067882 */ /* 0x000fc40000000000 */
[----:B------:R-:W-:Y:S02]  /*0110*/  UMOV UR4, URZ ;  /* 0x0000003f00047c82 */ /* 0x000fe40008000000 */
[----:B------:R-:W-:Y:S01]  /*0120*/  UMOV UR5, URZ ;  /* 0x0000003f00057c82 */ /* 0x000fe20008000000 */
[----:B-1----:R-:W-:Y:S02]  /*0130*/  SHF.R.S32.HI R2, RZ, 0x1f, R9 ;  /* 0x0000001fff027819 */ /* 0x002fe40000011409 */
[-C--:B------:R-:W-:Y:S02]  /*0140*/  IABS R10, R9.reuse ;  /* 0x00000009000a7213 */ /* 0x080fe40000000000 */
[----:B------:R-:W-:Y:S02]  /*0150*/  LEA.HI R4, R2, R9, RZ, 0x5 ;  /* 0x0000000902047211 */ /* 0x000fe400078f28ff */
[----:B------:R-:W-:Y:S02]  /*0160*/  ISETP.GE.AND P1, PT, R9, RZ, PT ;  /* 0x000000ff0900720c */ /* 0x000fe40003f26270 */
[----:B------:R-:W-:-:S02]  /*0170*/  SHF.R.S32.HI R2, RZ, 0x5, R4 ;  /* 0x00000005ff027819 */ /* 0x000fc40000011404 */
[----:B------:R-:W-:Y:S02]  /*0180*/  LOP3.LUT R4, R4, 0xffffffe0, RZ, 0xc0, !PT ;  /* 0xffffffe004047812 */ /* 0x000fe400078ec0ff */
[----:B------:R-:W-:Y:S02]  /*0190*/  SHF.L.U32 R0, R2, 0x3, RZ ;  /* 0x0000000302007819 */ /* 0x000fe400000006ff */
[----:B------:R-:W-:Y:S02]  /*01a0*/  IADD3 R9, -R4, R9, RZ ;  /* 0x0000000904097210 */ /* 0x000fe40007ffe1ff */
[----:B------:R-:W-:Y:S02]  /*01b0*/  LEA.HI.SX32 R3, R3, -R0, 0x1a ;  /* 0x8000000003037211 */ /* 0x000fe400078fd2ff */
[----:B--2---:R-:W-:Y:S02]  /*01c0*/  SHF.R.U32.HI R60, RZ, 0x3, R57 ;  /* 0x00000003ff3c7819 */ /* 0x004fe40000011639 */
[----:B------:R-:W-:-:S02]  /*01d0*/  IMNMX R6, R3, 0x8, PT ;  /* 0x0000000803067817 */ /* 0x000fc40003800200 */
[----:B------:R-:W-:Y:S02]  /*01e0*/  SGXT.U32 R60, R60, 0x5 ;  /* 0x000000053c3c781a */ /* 0x000fe40000000000 */
[-C--:B------:R-:W-:Y:S02]  /*01f0*/  IABS R11, R6.reuse ;  /* 0x00000006000b7213 */ /* 0x080fe40000000000 */
[----:B------:R-:W-:Y:S02]  /*0200*/  IABS R12, R6 ;  /* 0x00000006000c7213 */ /* 0x000fe40000000000 */
[----:B------:R-:W1:Y:S01]  /*0210*/  I2F.RP R5, R11 ;  /* 0x0000000b00057306 */ /* 0x000e620000209400 */
[----:B------:R-:W-:Y:S02]  /*0220*/  SHF.L.U32 R58, R57, 0x2, RZ ;  /* 0x00000002393a7819 */ /* 0x000fe400000006ff */
[----:B------:R-:W-:Y:S02]  /*0230*/  IADD3 R13, RZ, -R12, RZ ;  /* 0x8000000cff0d7210 */ /* 0x000fe40007ffe0ff */
[----:B------:R-:W-:-:S02]  /*0240*/  IABS R12, c[0x0][0x178] ;  /* 0x00005e00000c7a13 */ /* 0x000fc40000000000 */
[----:B------:R-:W-:Y:S02]  /*0250*/  LOP3.LUT R55, R58, 0x1c, RZ, 0xc0, !PT ;  /* 0x0000001c3a377812 */ /* 0x000fe400078ec0ff */
[----:B------:R-:W-:Y:S02]  /*0260*/  SHF.L.U32 R53, R57, 0x1, RZ ;  /* 0x0000000139357819 */ /* 0x000fe400000006ff */
[----:B------:R-:W-:Y:S02]  /*0270*/  LEA R56, R60, R55, 0x5 ;  /* 0x000000373c387211 */ /* 0x000fe400078e28ff */
[----:B------:R-:W-:Y:S02]  /*0280*/  SHF.R.U32.HI R57, RZ, 0x3, R57 ;  /* 0x00000003ff397819 */ /* 0x000fe40000011639 */
[----:B------:R-:W-:Y:S01]  /*0290*/  SHF.L.U32 R56, R56, 0x2, RZ ;  /* 0x0000000238387819 */ /* 0x000fe200000006ff */
[----:B-1----:R-:W1:Y:S01]  /*02a0*/  MUFU.RCP R5, R5 ;  /* 0x0000000500057308 */ /* 0x002e620000001000 */
[----:B------:R-:W-:-:S02]  /*02b0*/  LOP3.LUT R53, R53, 0x1e, RZ, 0xc0, !PT ;  /* 0x0000001e35357812 */ /* 0x000fc400078ec0ff */
[----:B------:R-:W-:Y:S02]  /*02c0*/  LOP3.LUT R52, R58, 0x7c0, RZ, 0xc0, !PT ;  /* 0x000007c03a347812 */ /* 0x000fe400078ec0ff */
[----:B-1----:R-:W-:-:S04]  /*02d0*/  IADD3 R2, R5, 0xffffffe, RZ ;  /* 0x0ffffffe05027810 */ /* 0x002fc80007ffe0ff */
[----:B------:R1:W2:Y:S02]  /*02e0*/  F2I.FTZ.U32.TRUNC.NTZ R3, R2 ;  /* 0x0000000200037305 */ /* 0x0002a4000021f000 */
[----:B-1----:R-:W-:Y:S02]  /*02f0*/  MOV R2, RZ ;  /* 0x000000ff00027202 */ /* 0x002fe40000000f00 */
[----:B--2---:R-:W-:-:S05]  /*0300*/  IADD3 R8, RZ, -R3, RZ ;  /* 0x80000003ff087210 */ /* 0x004fca0007ffe0ff */
[----:B------:R-:W-:Y:S01]  /*0310*/  IMAD R7, R8, R11, RZ ;  /* 0x0000000b08077224 */ /* 0x000fe200078e02ff */
[----:B------:R-:W-:Y:S02]  /*0320*/  MOV R8, R10 ;  /* 0x0000000a00087202 */ /* 0x000fe40000000f00 */
[----:B------:R-:W-:Y:S01]  /*0330*/  IABS R10, R9 ;  /* 0x00000009000a7213 */ /* 0x000fe20000000000 */
[----:B------:R-:W-:Y:S02]  /*0340*/  IMAD.HI.U32 R3, R3, R7, R2 ;  /* 0x0000000703037227 */ /* 0x000fe400078e0002 */
[----:B------:R-:W1:Y:S04]  /*0350*/  I2F.RP R7, R12 ;  /* 0x0000000c00077306 */ /* 0x000e680000209400 */
[----:B------:R-:W-:-:S04]  /*0360*/  IMAD.HI.U32 R2, R3, R8, RZ ;  /* 0x0000000803027227 */ /* 0x000fc800078e00ff */
[----:B------:R-:W-:Y:S02]  /*0370*/  IMAD R2, R2, R13, R8 ;  /* 0x0000000d02027224 */ /* 0x000fe400078e0208 */
[----:B------:R-:W-:-:S03]  /*0380*/  IMAD.HI.U32 R8, R3, R10, RZ ;  /* 0x0000000a03087227 */ /* 0x000fc600078e00ff */
[C---:B------:R-:W-:Y:S01]  /*0390*/  ISETP.GT.U32.AND P0, PT, R11.reuse, R2, PT ;  /* 0x000000020b00720c */ /* 0x040fe20003f04070 */
[----:B------:R-:W-:Y:S01]  /*03a0*/  IMAD R10, R8, R13, R10 ;  /* 0x0000000d080a7224 */ /* 0x000fe200078e020a */
[----:B-1----:R-:W1:Y:S04]  /*03b0*/  MUFU.RCP R7, R7 ;  /* 0x0000000700077308 */ /* 0x002e680000001000 */
[----:B------:R-:W-:-:S07]  /*03c0*/  ISETP.GT.U32.AND P3, PT, R11, R10, PT ;  /* 0x0000000a0b00720c */ /* 0x000fce0003f64070 */
[----:B------:R-:W-:-:S04]  /*03d0*/  @!P0 IADD3 R2, R2, -R11, RZ ;  /* 0x8000000b02028210 */ /* 0x000fc80007ffe0ff */
[----:B------:R-:W-:Y:S02]  /*03e0*/  ISETP.GT.U32.AND P0, PT, R11, R2, PT ;  /* 0x000000020b00720c */ /* 0x000fe40003f04070 */
[----:B-1----:R-:W-:Y:S02]  /*03f0*/  IADD3 R4, R7, 0xffffffe, RZ ;  /* 0x0ffffffe07047810 */ /* 0x002fe40007ffe0ff */
[----:B------:R-:W-:Y:S02]  /*0400*/  LOP3.LUT R7, RZ, R6, RZ, 0x33, !PT ;  /* 0x00000006ff077212 */ /* 0x000fe400078e33ff */
[----:B------:R1:W2:Y:S01]  /*0410*/  F2I.FTZ.U32.TRUNC.NTZ R5, R4 ;  /* 0x0000000400057305 */ /* 0x0002a2000021f000 */
[-C--:B------:R-:W-:Y:S02]  /*0420*/  @!P3 IADD3 R10, R10, -R11.reuse, RZ ;  /* 0x8000000b0a0ab210 */ /* 0x080fe40007ffe0ff */
[----:B------:R-:W-:Y:S02]  /*0430*/  @!P3 IADD3 R8, R8, 0x1, RZ ;  /* 0x000000010808b810 */ /* 0x000fe40007ffe0ff */
[----:B------:R-:W-:-:S02]  /*0440*/  ISETP.GE.U32.AND P2, PT, R10, R11, PT ;  /* 0x0000000b0a00720c */ /* 0x000fc40003f46070 */
[----:B------:R-:W-:Y:S02]  /*0450*/  @!P0 IADD3 R2, R2, -R11, RZ ;  /* 0x8000000b02028210 */ /* 0x000fe40007ffe0ff */
[----:B------:R-:W-:Y:S02]  /*0460*/  ISETP.NE.AND P0, PT, R6, RZ, PT ;  /* 0x000000ff0600720c */ /* 0x000fe40003f05270 */
[----:B------:R-:W-:Y:S02]  /*0470*/  @!P1 IADD3 R2, -R2, RZ, RZ ;  /* 0x000000ff02029210 */ /* 0x000fe40007ffe1ff */
[----:B-1----:R-:W-:Y:S02]  /*0480*/  MOV R4, RZ ;  /* 0x000000ff00047202 */ /* 0x002fe40000000f00 */
[----:B------:R-:W-:Y:S02]  /*0490*/  SEL R3, R7, R2, !P0 ;  /* 0x0000000207037207 */ /* 0x000fe40004000000 */
[----:B--2---:R-:W-:-:S02]  /*04a0*/  IADD3 R13, RZ, -R5, RZ ;  /* 0x80000005ff0d7210 */ /* 0x004fc40007ffe0ff */
[----:B------:R-:W-:Y:S02]  /*04b0*/  IADD3 R3, R0, R3, RZ ;  /* 0x0000000300037210 */ /* 0x000fe40007ffe0ff */
[----:B------:R-:W-:Y:S02]  /*04c0*/  LOP3.LUT R6, R9, R6, RZ, 0x3c, !PT ;  /* 0x0000000609067212 */ /* 0x000fe400078e3cff */
[----:B------:R-:W-:Y:S02]  /*04d0*/  SHF.L.U32 R3, R3, 0x6, RZ ;  /* 0x0000000603037819 */ /* 0x000fe400000006ff */
[----:B------:R-:W-:Y:S02]  /*04e0*/  @P2 IADD3 R8, R8, 0x1, RZ ;  /* 0x0000000108082810 */ /* 0x000fe40007ffe0ff */
[C---:B------:R-:W-:Y:S02]  /*04f0*/  LOP3.LUT R0, R3.reuse, R60, RZ, 0xfc, !PT ;  /* 0x0000003c03007212 */ /* 0x040fe400078efcff */
[----:B------:R-:W-:Y:S01]  /*0500*/  LOP3.LUT R2, R3, 0x20, R60, 0xfe, !PT ;  /* 0x0000002003027812 */ /* 0x000fe200078efe3c */
[----:B------:R-:W-:Y:S01]  /*0510*/  IMAD R3, R13, R12, RZ ;  /* 0x0000000c0d037224 */ /* 0x000fe200078e02ff */
[----:B------:R-:W-:-:S02]  /*0520*/  IABS R13, R0 ;  /* 0x00000000000d7213 */ /* 0x000fc40000000000 */
[----:B------:R-:W-:Y:S01]  /*0530*/  IABS R14, R2 ;  /* 0x00000002000e7213 */ /* 0x000fe20000000000 */
[----:B------:R-:W-:Y:S01]  /*0540*/  IMAD.HI.U32 R4, R5, R3, R4 ;  /* 0x0000000305047227 */ /* 0x000fe200078e0004 */
[----:B------:R-:W-:Y:S02]  /*0550*/  MOV R5, R13 ;  /* 0x0000000d00057202 */ /* 0x000fe40000000f00 */
[----:B------:R-:W-:Y:S02]  /*0560*/  MOV R13, R14 ;  /* 0x0000000e000d7202 */ /* 0x000fe40000000f00 */
[----:B------:R-:W-:Y:S01]  /*0570*/  ISETP.GE.AND P1, PT, R6, RZ, PT ;  /* 0x000000ff0600720c */ /* 0x000fe20003f26270 */
[----:B------:R-:W-:-:S04]  /*0580*/  IMAD.HI.U32 R3, R4, R5, RZ ;  /* 0x0000000504037227 */ /* 0x000fc800078e00ff */
[----:B------:R-:W-:Y:S01]  /*0590*/  IMAD.HI.U32 R4, R4, R13, RZ ;  /* 0x0000000d04047227 */ /* 0x000fe200078e00ff */
[----:B------:R-:W-:-:S04]  /*05a0*/  IADD3 R3, -R3, RZ, RZ ;  /* 0x000000ff03037210 */ /* 0x000fc80007ffe1ff */
[----:B------:R-:W-:Y:S01]  /*05b0*/  IADD3 R9, -R4, RZ, RZ ;  /* 0x000000ff04097210 */ /* 0x000fe20007ffe1ff */
[----:B------:R-:W-:Y:S02]  /*05c0*/  IMAD R4, R12, R3, R5 ;  /* 0x000000030c047224 */ /* 0x000fe400078e0205 */
[----:B------:R-:W-:Y:S02]  /*05d0*/  @!P1 IADD3 R8, -R8, RZ, RZ ;  /* 0x000000ff08089210 */ /* 0x000fe40007ffe1ff */
[C---:B------:R-:W-:Y:S01]  /*05e0*/  IMAD R5, R12.reuse, R9, R13 ;  /* 0x000000090c057224 */ /* 0x040fe200078e020d */
[C---:B------:R-:W-:Y:S02]  /*05f0*/  ISETP.GT.U32.AND P2, PT, R12.reuse, R4, PT ;  /* 0x000000040c00720c */ /* 0x040fe40003f44070 */
[----:B------:R-:W-:Y:S02]  /*0600*/  SEL R3, R7, R8, !P0 ;  /* 0x0000000807037207 */ /* 0x000fe40004000000 */
[----:B------:R-:W-:-:S02]  /*0610*/  ISETP.GT.U32.AND P3, PT, R12, R5, PT ;  /* 0x000000050c00720c */ /* 0x000fc40003f64070 */
[----:B------:R-:W-:Y:S02]  /*0620*/  ISETP.GE.AND P0, PT, R0, RZ, PT ;  /* 0x000000ff0000720c */ /* 0x000fe40003f06270 */
[----:B------:R-:W-:Y:S02]  /*0630*/  SHF.R.S32.HI R6, RZ, 0x1a, R3 ;  /* 0x0000001aff067819 */ /* 0x000fe40000011403 */
[----:B------:R-:W-:Y:S02]  /*0640*/  ISETP.GE.AND P1, PT, R2, RZ, PT ;  /* 0x000000ff0200720c */ /* 0x000fe40003f26270 */
[----:B------:R-:W-:Y:S02]  /*0650*/  SHF.L.U32 R3, R3, 0x5, RZ ;  /* 0x0000000503037819 */ /* 0x000fe400000006ff */
[----:B------:R-:W-:Y:S02]  /*0660*/  @!P2 IADD3 R4, R4, -R12, RZ ;  /* 0x8000000c0404a210 */ /* 0x000fe40007ffe0ff */
[----:B------:R-:W-:-:S02]  /*0670*/  SGXT R6, R6, 0x1 ;  /* 0x000000010606781a */ /* 0x000fc40000000200 */
[----:B------:R-:W-:Y:S02]  /*0680*/  @!P3 IADD3 R5, R5, -R12, RZ ;  /* 0x8000000c0505b210 */ /* 0x000fe40007ffe0ff */
[C---:B------:R-:W-:Y:S02]  /*0690*/  ISETP.GT.U32.AND P2, PT, R12.reuse, R4, PT ;  /* 0x000000040c00720c */ /* 0x040fe40003f44070 */
[----:B------:R-:W-:Y:S02]  /*06a0*/  ISETP.GT.U32.AND P3, PT, R12, R5, PT ;  /* 0x000000050c00720c */ /* 0x000fe40003f64070 */
[----:B------:R-:W-:-:S04]  /*06b0*/  LOP3.LUT R7, R3, R60, RZ, 0xfc, !PT ;  /* 0x0000003c03077212 */ /* 0x000fc800078efcff */
[----:B------:R-:W-:-:S04]  /*06c0*/  LEA.HI R6, R6, R7, RZ, 0x7 ;  /* 0x0000000706067211 */ /* 0x000fc800078f38ff */
[----:B------:R-:W-:Y:S02]  /*06d0*/  LOP3.LUT R6, R6, 0xffff80, RZ, 0xc0, !PT ;  /* 0x00ffff8006067812 */ /* 0x000fe400078ec0ff */
[-C--:B------:R-:W-:Y:S02]  /*06e0*/  @!P2 IADD3 R4, R4, -R12.reuse, RZ ;  /* 0x8000000c0404a210 */ /* 0x080fe40007ffe0ff */
[----:B------:R-:W-:Y:S02]  /*06f0*/  @!P3 IADD3 R5, R5, -R12, RZ ;  /* 0x8000000c0505b210 */ /* 0x000fe40007ffe0ff */
[----:B------:R-:W-:Y:S02]  /*0700*/  ISETP.NE.AND P2, PT, RZ, c[0x0][0x178], PT ;  /* 0x00005e00ff007a0c */ /* 0x000fe40003f45270 */
[----:B------:R-:W-:Y:S02]  /*0710*/  MOV R8, R5 ;  /* 0x0000000500087202 */ /* 0x000fe40000000f00 */
[----:B------:R-:W-:-:S02]  /*0720*/  LOP3.LUT R5, RZ, c[0x0][0x178], RZ, 0x33, !PT ;  /* 0x00005e00ff057a12 */ /* 0x000fc400078e33ff */
[----:B------:R-:W-:Y:S02]  /*0730*/  @!P0 IADD3 R4, -R4, RZ, RZ ;  /* 0x000000ff04048210 */ /* 0x000fe40007ffe1ff */
[----:B------:R-:W-:Y:S02]  /*0740*/  @!P1 IADD3 R8, -R8, RZ, RZ ;  /* 0x000000ff08089210 */ /* 0x000fe40007ffe1ff */
[----:B------:R-:W-:Y:S02]  /*0750*/  SEL R12, R5, R4, !P2 ;  /* 0x00000004050c7207 */ /* 0x000fe40005000000 */
[----:B------:R-:W-:Y:S02]  /*0760*/  IADD3 R10, R7, -R6, RZ ;  /* 0x80000006070a7210 */ /* 0x000fe40007ffe0ff */
[----:B------:R-:W-:Y:S02]  /*0770*/  SEL R8, R5, R8, !P2 ;  /* 0x0000000805087207 */ /* 0x000fe40005000000 */
[----:B------:R-:W-:-:S02]  /*0780*/  LOP3.LUT R6, R60, 0x20, RZ, 0xfc, !PT ;  /* 0x000000203c067812 */ /* 0x000fc400078efcff */
[----:B------:R-:W-:Y:S02]  /*0790*/  MOV R4, 0x4 ;  /* 0x0000000400047802 */ /* 0x000fe40000000f00 */
[-C--:B------:R-:W-:Y:S02]  /*07a0*/  LEA R9, R12, R55.reuse, 0x8 ;  /* 0x000000370c097211 */ /* 0x080fe400078e40ff */
[-C--:B------:R-:W-:Y:S02]  /*07b0*/  LEA R11, R8, R55.reuse, 0x8 ;  /* 0x00000037080b7211 */ /* 0x080fe400078e40ff */
[-C--:B------:R-:W-:Y:S01]  /*07c0*/  LEA R6, R6, R55.reuse, 0x5 ;  /* 0x0000003706067211 */ /* 0x080fe200078e28ff */
[-C--:B------:R-:W-:Y:S01]  /*07d0*/  IMAD.WIDE R8, R9, R4.reuse, c[0x0][0x160] ;  /* 0x0000580009087625 */ /* 0x080fe200078e0204 */
[----:B------:R-:W-:Y:S02]  /*07e0*/  LEA R13, R10, R55, 0x8 ;  /* 0x000000370a0d7211 */ /* 0x000fe400078e40ff */
[----:B------:R-:W-:Y:S01]  /*07f0*/  SHF.L.U32 R54, R6, 0x2, RZ ;  /* 0x0000000206367819 */ /* 0x000fe200000006ff */
[-C--:B------:R-:W-:Y:S01]  /*0800*/  IMAD.WIDE R10, R11, R4.reuse, c[0x0][0x160] ;  /* 0x000058000b0a7625 */ /* 0x080fe200078e0204 */
[----:B------:R1:W-:Y:S03]  /*0810*/  LDGSTS.E.BYPASS.128 [R56], [R8.64] ;  /* 0x0000000008387fae */ /* 0x0003e6000b901c48 */
[----:B------:R-:W-:Y:S01]  /*0820*/  IMAD.WIDE R12, R13, R4, c[0x0][0x168] ;  /* 0x00005a000d0c7625 */ /* 0x000fe200078e0204 */
[----:B------:R1:W-:Y:S01]  /*0830*/  LDGSTS.E.BYPASS.128 [R54], [R10.64] ;  /* 0x000000000a367fae */ /* 0x0003e2000b901c48 */
[----:B------:R-:W-:-:S03]  /*0840*/  IADD3 R48, P1, R10, 0x200, RZ ;  /* 0x000002000a307810 */ /* 0x000fc60007f3e0ff */
[----:B------:R-:W0:Y:S01]  /*0850*/  LDGDEPBAR ;  /* 0x00000000000079af */ /* 0x000e220000000000 */
[----:B------:R-:W-:Y:S02]  /*0860*/  IADD3 R6, P0, R12, 0x200, RZ ;  /* 0x000002000c067810 */ /* 0x000fe40007f1e0ff */
[----:B------:R-:W-:Y:S01]  /*0870*/  IADD3.X R7, RZ, R11, RZ, P1, !PT ;  /* 0x0000000bff077210 */ /* 0x000fe20000ffe4ff */
[----:B------:R1:W-:Y:S01]  /*0880*/  LDGSTS.E.BYPASS.128 [R56+0x8000], [R12.64] ;  /* 0x080000000c387fae */ /* 0x0003e2000b901c48 */
[----:B------:R-:W-:Y:S02]  /*0890*/  IADD3.X R5, RZ, R13, RZ, P0, !PT ;  /* 0x0000000dff057210 */ /* 0x000fe400007fe4ff */
[----:B------:R-:W-:Y:S01]  /*08a0*/  IADD3 R50, P0, R8, 0x200, RZ ;  /* 0x0000020008327810 */ /* 0x000fe20007f1e0ff */
[----:B------:R-:W0:Y:S03]  /*08b0*/  LDGDEPBAR ;  /* 0x00000000000079af */ /* 0x000e260000000000 */
[----:B------:R-:W-:Y:S01]  /*08c0*/  IADD3.X R49, RZ, R9, RZ, P0, !PT ;  /* 0x00000009ff317210 */ /* 0x000fe200007fe4ff */
[----:B------:R-:W-:Y:S06]  /*08d0*/  BAR.SYNC 0x0 ;  /* 0x0000000000007b1d */ /* 0x000fec0000000000 */
[----:B------:R-:W-:Y:S01]  /*08e0*/  @!PT LDS RZ, [RZ] ;  /* 0x00000000fffff984 */ /* 0x000fe20000000800 */
[----:B------:R-:W-:Y:S01]  /*08f0*/  @!PT LDS RZ, [RZ] ;  /* 0x00000000fffff984 */ /* 0x000fe20000000800 */
[----:B------:R-:W-:Y:S01]  /*0900*/  @!PT LDS RZ, [RZ] ;  /* 0x00000000fffff984 */ /* 0x000fe20000000800 */
[----:B------:R1:W-:Y:S04]  /*0910*/  LDGSTS.E.BYPASS.128 [R56+0x2000], [R8.64+0x80] ;  /* 0x0200008008387fae */ /* 0x0003e8000b901c48 */
[----:B------:R1:W-:Y:S04]  /*0920*/  LDGSTS.E.BYPASS.128 [R54+0x2000], [R10.64+0x80] ;  /* 0x020000800a367fae */ /* 0x0003e8000b901c48 */
[----:B------:R-:W0:Y:S04]  /*0930*/  LDGDEPBAR ;  /* 0x00000000000079af */ /* 0x000e280000000000 */
[----:B------:R1:W-:Y:S04]  /*0940*/  LDGSTS.E.BYPASS.128 [R56+0x9000], [R12.64+0x80] ;  /* 0x090000800c387fae */ /* 0x0003e8000b901c48 */
[----:B------:R-:W0:Y:S04]  /*0950*/  LDGDEPBAR ;  /* 0x00000000000079af */ /* 0x000e280000000000 */
        /* <DEDUP_REMOVED lines=17> */
[----:B------:R-:W0:Y:S01]  /*0a70*/  LDGDEPBAR ;  /* 0x00000000000079af */ /* 0x000e220000000000 */
[----:B------:R-:W-:-:S04]  /*0a80*/  DEPBAR.LE SB0, 0x6 ;  /* 0x000081800000791a */ /* 0x000fc80000000000 */
[----:B-1----:R-:W-:Y:S06]  /*0a90*/  BAR.SYNC 0x0 ;  /* 0x0000000000007b1d */ /* 0x002fec0000000000 */
.L_x_1:
[----:B------:R-:W-:Y:S01]  /*0aa0*/  LEA R61, R53, UR6, 0x7 ;  /* 0x00000006353d7c11 */ /* 0x000fe2000f8e38ff */
[----:B------:R-:W-:Y:S01]  /*0ab0*/  LDS.128 R32, [R52.X4+UR5] ;  /* 0x0000000534207984 */ /* 0x000fe20008004c00 */
[----:B------:R-:W-:Y:S01]  /*0ac0*/  IADD3 R51, R51, 0x1, RZ ;  /* 0x0000000133337810 */ /* 0x000fe20007ffe0ff */
[----:B------:R-:W-:Y:S01]  /*0ad0*/  UIADD3 UR4, UR4, 0x1, URZ ;  /* 0x0000000104047890 */ /* 0x000fe2000fffe03f */
[----:B------:R-:W-:Y:S01]  /*0ae0*/  IADD3 R59, R59, 0x20, RZ ;  /* 0x000000203b3b7810 */ /* 0x000fe20007ffe0ff */
[----:B------:R-:W1:Y:S01]  /*0af0*/  LDS.128 R16, [R61] ;  /* 0x000000003d107984 */ /* 0x000e620000000c00 */
[----:B------:R-:W-:Y:S01]  /*0b00*/  ISETP.GE.AND P1, PT, R51, 0x4, PT ;  /* 0x000000043300780c */ /* 0x000fe20003f26270 */
[----:B------:R-:W-:Y:S01]  /*0b10*/  UISETP.GE.AND UP0, UPT, UR4, 0x4, UPT ;  /* 0x000000040400788c */ /* 0x000fe2000bf06270 */
[----:B------:R-:W-:Y:S01]  /*0b20*/  ISETP.GE.U32.AND P0, PT, R59, 0x80, PT ;  /* 0x000000803b00780c */ /* 0x000fe20003f06070 */
[----:B------:R-:W2:Y:S01]  /*0b30*/  LDS.128 R24, [R61+0x80] ;  /* 0x000080003d187984 */ /* 0x000ea20000000c00 */
[----:B------:R-:W-:Y:S01]  /*0b40*/  SEL R51, R51, RZ, !P1 ;  /* 0x000000ff33337207 */ /* 0x000fe20004800000 */
[----:B------:R-:W-:-:S02]  /*0b50*/  USEL UR4, UR4, URZ, !UP0 ;  /* 0x0000003f04047287 */ /* 0x000fc4000c000000 */
[----:B------:R-:W3:Y:S02]  /*0b60*/  LDS.128 R36, [R52.X4+UR5+0x1000] ;  /* 0x0010000534247984 */ /* 0x000ee40008004c00 */
[----:B------:R-:W-:Y:S02]  /*0b70*/  ULEA UR6, UR4, 0x8000, 0xc ;  /* 0x0000800004067891 */ /* 0x000fe4000f8e603f */
[----:B------:R-:W-:Y:S01]  /*0b80*/  LDS.128 R12, [R52.X4+UR5+0x80] ;  /* 0x00008005340c7984 */ /* 0x000fe20008004c00 */
[C---:B-1----:R-:W-:Y:S01]  /*0b90*/  FFMA R8, R32.reuse, R16, R20 ;  /* 0x0000001020087223 */ /* 0x042fe20000000014 */
[----:B--2---:R-:W-:-:S03]  /*0ba0*/  FFMA R32, R32, R24, R21 ;  /* 0x0000001820207223 */ /* 0x004fc60000000015 */
[C---:B------:R-:W-:Y:S02]  /*0bb0*/  FFMA R21, R33.reuse, R17, R8 ;  /* 0x0000001121157223 */ /* 0x040fe40000000008 */
[----:B------:R-:W1:Y:S01]  /*0bc0*/  LDS.128 R8, [R52.X4+UR5+0x1080] ;  /* 0x0010800534087984 */ /* 0x000e620008004c00 */
[----:B---3--:R-:W-:Y:S01]  /*0bd0*/  FFMA R20, R36, R24, R47 ;  /* 0x0000001824147223 */ /* 0x008fe2000000002f */
[-C--:B------:R-:W-:Y:S01]  /*0be0*/  FFMA R33, R33, R25.reuse, R32 ;  /* 0x0000001921217223 */ /* 0x080fe20000000020 */
[----:B------:R-:W-:Y:S01]  /*0bf0*/  FFMA R32, R34, R18, R21 ;  /* 0x0000001222207223 */ /* 0x000fe20000000015 */
[----:B------:R-:W-:Y:S01]  /*0c00*/  FFMA R36, R36, R16, R46 ;  /* 0x0000001024247223 */ /* 0x000fe2000000002e */
[C---:B------:R-:W-:Y:S01]  /*0c10*/  FFMA R29, R37.reuse, R25, R20 ;  /* 0x00000019251d7223 */ /* 0x040fe20000000014 */
[-C--:B------:R-:W-:Y:S02]  /*0c20*/  FFMA R34, R34, R26.reuse, R33 ;  /* 0x0000001a22227223 */ /* 0x080fe40000000021 */
[----:B------:R-:W-:Y:S01]  /*0c30*/  FFMA R37, R37, R17, R36 ;  /* 0x0000001125257223 */ /* 0x000fe20000000024 */
[----:B------:R-:W-:-:S02]  /*0c40*/  FFMA R36, R38, R26, R29 ;  /* 0x0000001a26247223 */ /* 0x000fc4000000001d */
[----:B------:R-:W-:Y:S01]  /*0c50*/  LDS.128 R28, [R61+0x90] ;  /* 0x000090003d1c7984 */ /* 0x000fe20000000c00 */
[----:B------:R-:W-:-:S04]  /*0c60*/  FFMA R38, R38, R18, R37 ;  /* 0x0000001226267223 */ /* 0x000fc80000000025 */
[C---:B------:R-:W-:Y:S01]  /*0c70*/  FFMA R37, R39.reuse, R19, R38 ;  /* 0x0000001327257223 */ /* 0x040fe20000000026 */
[----:B------:R-:W-:Y:S01]  /*0c80*/  FFMA R39, R39, R27, R36 ;  /* 0x0000001b27277223 */ /* 0x000fe20000000024 */
[C---:B-1----:R-:W-:Y:S01]  /*0c90*/  FFMA R20, R8.reuse, R24, R23 ;  /* 0x0000001808147223 */ /* 0x042fe20000000017 */
[-C--:B------:R-:W-:Y:S01]  /*0ca0*/  FFMA R8, R8, R16.reuse, R22 ;  /* 0x0000001008087223 */ /* 0x080fe20000000016 */
[C---:B------:R-:W-:Y:S01]  /*0cb0*/  FFMA R16, R12.reuse, R16, R42 ;  /* 0x000000100c107223 */ /* 0x040fe2000000002a */
[----:B------:R-:W-:Y:S01]  /*0cc0*/  FFMA R12, R12, R24, R43 ;  /* 0x000000180c0c7223 */ /* 0x000fe2000000002b */
[C---:B------:R-:W-:Y:S01]  /*0cd0*/  FFMA R21, R9.reuse, R25, R20 ;  /* 0x0000001909157223 */ /* 0x040fe20000000014 */
[-C--:B------:R-:W-:Y:S01]  /*0ce0*/  FFMA R9, R9, R17.reuse, R8 ;  /* 0x0000001109097223 */ /* 0x080fe20000000008 */
[----:B------:R-:W-:Y:S01]  /*0cf0*/  LDS.128 R40, [R52.X4+UR5+0x10] ;  /* 0x0000100534287984 */ /* 0x000fe20008004c00 */
[C---:B------:R-:W-:Y:S01]  /*0d00*/  FFMA R17, R13.reuse, R17, R16 ;  /* 0x000000110d117223 */ /* 0x040fe20000000010 */
[C---:B------:R-:W-:Y:S01]  /*0d10*/  FFMA R8, R10.reuse, R26, R21 ;  /* 0x0000001a0a087223 */ /* 0x040fe20000000015 */
[----:B------:R-:W-:Y:S01]  /*0d20*/  FFMA R13, R13, R25, R12 ;  /* 0x000000190d0d7223 */ /* 0x000fe2000000000c */
[----:B------:R-:W1:Y:S01]  /*0d30*/  LDS.128 R20, [R61+0x10] ;  /* 0x000010003d147984 */ /* 0x000e620000000c00 */
[-C--:B------:R-:W-:Y:S01]  /*0d40*/  FFMA R10, R10, R18.reuse, R9 ;  /* 0x000000120a0a7223 */ /* 0x080fe20000000009 */
[C---:B------:R-:W-:Y:S01]  /*0d50*/  FFMA R18, R14.reuse, R18, R17 ;  /* 0x000000120e127223 */ /* 0x040fe20000000011 */
[----:B------:R-:W-:Y:S01]  /*0d60*/  FFMA R14, R14, R26, R13 ;  /* 0x0000001a0e0e7223 */ /* 0x000fe2000000000d */
[----:B------:R-:W-:Y:S01]  /*0d70*/  FFMA R13, R35, R19, R32 ;  /* 0x00000013230d7223 */ /* 0x000fe20000000020 */
[-C--:B------:R-:W-:Y:S01]  /*0d80*/  FFMA R25, R11, R27.reuse, R8 ;  /* 0x0000001b0b197223 */ /* 0x080fe20000000008 */
[----:B------:R-:W-:Y:S01]  /*0d90*/  FFMA R9, R35, R27, R34 ;  /* 0x0000001b23097223 */ /* 0x000fe20000000022 */
[----:B------:R-:W-:Y:S01]  /*0da0*/  FFMA R17, R11, R19, R10 ;  /* 0x000000130b117223 */ /* 0x000fe2000000000a */
[----:B------:R-:W2:Y:S01]  /*0db0*/  LDS.128 R32, [R52.X4+UR5+0x1010] ;  /* 0x0010100534207984 */ /* 0x000ea20008004c00 */
[C---:B------:R-:W-:Y:S01]  /*0dc0*/  FFMA R27, R15.reuse, R27, R14 ;  /* 0x0000001b0f1b7223 */ /* 0x040fe2000000000e */
[----:B------:R-:W-:Y:S01]  /*0dd0*/  FFMA R19, R15, R19, R18 ;  /* 0x000000130f137223 */ /* 0x000fe20000000012 */
[C---:B-1----:R-:W-:Y:S01]  /*0de0*/  FFMA R8, R40.reuse, R20, R13 ;  /* 0x0000001428087223 */ /* 0x042fe2000000000d */
[-C--:B------:R-:W-:Y:S01]  /*0df0*/  FFMA R40, R40, R28.reuse, R9 ;  /* 0x0000001c28287223 */ /* 0x080fe20000000009 */
[----:B------:R-:W-:Y:S02]  /*0e00*/  LDS.128 R12, [R52.X4+UR5+0x90] ;  /* 0x00009005340c7984 */ /* 0x000fe40008004c00 */
[C---:B------:R-:W-:Y:S01]  /*0e10*/  FFMA R45, R41.reuse, R21, R8 ;  /* 0x00000015292d7223 */ /* 0x040fe20000000008 */
[-C--:B------:R-:W-:Y:S01]  /*0e20*/  FFMA R41, R41, R29.reuse, R40 ;  /* 0x0000001d29297223 */ /* 0x080fe20000000028 */
[----:B------:R-:W1:Y:S01]  /*0e30*/  LDS.128 R8, [R52.X4+UR5+0x1090] ;  /* 0x0010900534087984 */ /* 0x000e620008004c00 */
[C---:B--2---:R-:W-:Y:S01]  /*0e40*/  FFMA R16, R32.reuse, R28, R39 ;  /* 0x0000001c20107223 */ /* 0x044fe20000000027 */
[----:B------:R-:W-:Y:S01]  /*0e50*/  FFMA R32, R32, R20, R37 ;  /* 0x0000001420207223 */ /* 0x000fe20000000025 */
[C---:B------:R-:W-:Y:S01]  /*0e60*/  FFMA R40, R42.reuse, R22, R45 ;  /* 0x000000162a287223 */ /* 0x040fe2000000002d */
[----:B------:R-:W-:Y:S01]  /*0e70*/  FFMA R42, R42, R30, R41 ;  /* 0x0000001e2a2a7223 */ /* 0x000fe20000000029 */
[C---:B------:R-:W-:Y:S01]  /*0e80*/  FFMA R37, R33.reuse, R29, R16 ;  /* 0x0000001d21257223 */ /* 0x040fe20000000010 */
[----:B------:R-:W-:-:S03]  /*0e90*/  FFMA R33, R33, R21, R32 ;  /* 0x0000001521217223 */ /* 0x000fc60000000020 */
[C---:B------:R-:W-:Y:S01]  /*0ea0*/  FFMA R32, R34.reuse, R30, R37 ;  /* 0x0000001e22207223 */ /* 0x040fe20000000025 */
[----:B------:R-:W-:Y:S01]  /*0eb0*/  FFMA R34, R34, R22, R33 ;  /* 0x0000001622227223 */ /* 0x000fe20000000021 */
[----:B------:R-:W-:Y:S03]  /*0ec0*/  LDS.128 R36, [R52.X4+UR5+0x20] ;  /* 0x0000200534247984 */ /* 0x000fe60008004c00 */
        /* <DEDUP_REMOVED lines=8> */
[----:B------:R-:W-:Y:S01]  /*0f50*/  LDS.128 R24, [R61+0xa0] ;  /* 0x0000a0003d187984 */ /* 0x000fe20000000c00 */
        /* <DEDUP_REMOVED lines=28> */
[----:B------:R-:W-:Y:S03]  /*1120*/  LDS.128 R32, [R61+0xb0] ;  /* 0x0000b0003d207984 */ /* 0x000fe60000000c00 */
        /* <DEDUP_REMOVED lines=75> */
[----:B------:R-:W-:Y:S01]  /*15e0*/  LDS.128 R36, [R61+0xd0] ;  /* 0x0000d0003d247984 */ /* 0x000fe20000000c00 */
[C---:B-1----:R-:W-:Y:S01]  /*15f0*/  FFMA R20, R8.reuse, R24, R33 ;  /* 0x0000001808147223 */ /* 0x042fe20000000021 */
[-C--:B------:R-:W-:Y:S01]  /*1600*/  FFMA R8, R8, R16.reuse, R21 ;  /* 0x0000001008087223 */ /* 0x080fe20000000015 */
[C---:B------:R-:W-:Y:S01]  /*1610*/  FFMA R16, R12.reuse, R16, R23 ;  /* 0x000000100c107223 */ /* 0x040fe20000000017 */
[----:B------:R-:W-:Y:S01]  /*1620*/  FFMA R12, R12, R24, R35 ;  /* 0x000000180c0c7223 */ /* 0x000fe20000000023 */
[C---:B------:R-:W-:Y:S01]  /*1630*/  FFMA R21, R9.reuse, R25, R20 ;  /* 0x0000001909157223 */ /* 0x040fe20000000014 */
[-C--:B------:R-:W-:Y:S01]  /*1640*/  FFMA R9, R9, R17.reuse, R8 ;  /* 0x0000001109097223 */ /* 0x080fe20000000008 */
[C---:B------:R-:W-:Y:S01]  /*1650*/  FFMA R17, R13.reuse, R17, R16 ;  /* 0x000000110d117223 */ /* 0x040fe20000000010 */
[----:B------:R-:W-:Y:S01]  /*1660*/  FFMA R13, R13, R25, R12 ;  /* 0x000000190d0d7223 */ /* 0x000fe2000000000c */
[C---:B------:R-:W-:Y:S01]  /*1670*/  FFMA R8, R10.reuse, R26, R21 ;  /* 0x0000001a0a087223 */ /* 0x040fe20000000015 */
[----:B------:R-:W-:Y:S01]  /*1680*/  LDS.128 R32, [R61+0x50] ;  /* 0x000050003d207984 */ /* 0x000fe20000000c00 */
[-C--:B------:R-:W-:Y:S01]  /*1690*/  FFMA R10, R10, R18.reuse, R9 ;  /* 0x000000120a0a7223 */ /* 0x080fe20000000009 */
[C---:B------:R-:W-:Y:S01]  /*16a0*/  FFMA R18, R14.reuse, R18, R17 ;  /* 0x000000120e127223 */ /* 0x040fe20000000011 */
[----:B------:R-:W-:Y:S01]  /*16b0*/  FFMA R14, R14, R26, R13 ;  /* 0x0000001a0e0e7223 */ /* 0x000fe2000000000d */
[----:B------:R-:W1:Y:S01]  /*16c0*/  LDS.128 R20, [R52.X4+UR5+0x50] ;  /* 0x0000500534147984 */ /* 0x000e620008004c00 */
[C---:B------:R-:W-:Y:S01]  /*16d0*/  FFMA R17, R43.reuse, R19, R40 ;  /* 0x000000132b117223 */ /* 0x040fe20000000028 */
[----:B------:R-:W-:Y:S01]  /*16e0*/  FFMA R13, R43, R27, R42 ;  /* 0x0000001b2b0d7223 */ /* 0x000fe2000000002a */
[C---:B------:R-:W-:Y:S01]  /*16f0*/  FFMA R9, R11.reuse, R19, R10 ;  /* 0x000000130b097223 */ /* 0x040fe2000000000a */
[----:B------:R-:W2:Y:S01]  /*1700*/  LDS.128 R40, [R52.X4+UR5+0x1050] ;  /* 0x0010500534287984 */ /* 0x000ea20008004c00 */
[----:B------:R-:W-:Y:S01]  /*1710*/  FFMA R11, R11, R27, R8 ;  /* 0x0000001b0b0b7223 */ /* 0x000fe20000000008 */
[C---:B------:R-:W-:Y:S01]  /*1720*/  FFMA R25, R31.reuse, R19, R30 ;  /* 0x000000131f197223 */ /* 0x040fe2000000001e */
[-C--:B------:R-:W-:Y:S01]  /*1730*/  FFMA R31, R31, R27.reuse, R28 ;  /* 0x0000001b1f1f7223 */ /* 0x080fe2000000001c */
[C---:B-1----:R-:W-:Y:S01]  /*1740*/  FFMA R8, R20.reuse, R32, R17 ;  /* 0x0000002014087223 */ /* 0x042fe20000000011 */
[-C--:B------:R-:W-:Y:S01]  /*1750*/  FFMA R20, R20, R36.reuse, R13 ;  /* 0x0000002414147223 */ /* 0x080fe2000000000d */
[C---:B------:R-:W-:Y:S01]  /*1760*/  FFMA R13, R15.reuse, R27, R14 ;  /* 0x0000001b0f0d7223 */ /* 0x040fe2000000000e */
[----:B------:R-:W-:Y:S01]  /*1770*/  FFMA R15, R15, R19, R18 ;  /* 0x000000130f0f7223 */ /* 0x000fe20000000012 */
[C---:B------:R-:W-:Y:S01]  /*1780*/  FFMA R17, R21.reuse, R33, R8 ;  /* 0x0000002115117223 */ /* 0x040fe20000000008 */
[C---:B--2---:R-:W-:Y:S01]  /*1790*/  FFMA R8, R40.reuse, R36, R31 ;  /* 0x0000002428087223 */ /* 0x044fe2000000001f */
[----:B------:R-:W-:Y:S01]  /*17a0*/  FFMA R40, R40, R32, R25 ;  /* 0x0000002028287223 */ /* 0x000fe20000000019 */
[----:B------:R-:W-:Y:S01]  /*17b0*/  LDS.128 R28, [R52.X4+UR5+0xd0] ;  /* 0x0000d005341c7984 */ /* 0x000fe20008004c00 */
[-C--:B------:R-:W-:Y:S01]  /*17c0*/  FFMA R21, R21, R37.reuse, R20 ;  /* 0x0000002515157223 */ /* 0x080fe20000000014 */
[C---:B------:R-:W-:Y:S01]  /*17d0*/  FFMA R19, R41.reuse, R37, R8 ;  /* 0x0000002529137223 */ /* 0x040fe20000000008 */
[----:B------:R-:W-:Y:S01]  /*17e0*/  FFMA R41, R41, R33, R40 ;  /* 0x0000002129297223 */ /* 0x000fe20000000028 */
[----:B------:R-:W1:Y:S01]  /*17f0*/  LDS.128 R24, [R52.X4+UR5+0x10d0] ;  /* 0x0010d00534187984 */ /* 0x000e620008004c00 */
[----:B------:R-:W-:Y:S01]  /*1800*/  FFMA R20, R22, R34, R17 ;  /* 0x0000002216147223 */ /* 0x000fe20000000011 */
[C---:B------:R-:W-:Y:S01]  /*1810*/  FFMA R40, R42.reuse, R38, R19 ;  /* 0x000000262a287223 */ /* 0x040fe20000000013 */
[----:B------:R-:W-:Y:S01]  /*1820*/  FFMA R42, R42, R34, R41 ;  /* 0x000000222a2a7223 */ /* 0x000fe20000000029 */
[----:B------:R-:W-:Y:S01]  /*1830*/  LDS.128 R16, [R61+0xe0] ;  /* 0x0000e0003d107984 */ /* 0x000fe20000000c00 */
[----:B------:R-:W-:-:S02]  /*1840*/  FFMA R22, R22, R38, R21 ;  /* 0x0000002616167223 */ /* 0x000fc40000000015 */
        /* <DEDUP_REMOVED lines=12> */
[----:B------:R-:W1:Y:S01]  /*1910*/  LDS.128 R8, [R52.X4+UR5+0x60] ;  /* 0x0000600534087984 */ /* 0x000e620008004c00 */
        /* <DEDUP_REMOVED lines=14> */
[----:B------:R-:W-:Y:S01]  /*1a00*/  FFMA R9, R9, R17, R8 ;  /* 0x0000001109097223 */ /* 0x000fe20000000008 */
[----:B------:R-:W1:Y:S01]  /*1a10*/  LDS.128 R24, [R52.X4+UR5+0x10e0] ;  /* 0x0010e00534187984 */ /* 0x000e620008004c00 */
[C---:B--2---:R-:W-:Y:S01]  /*1a20*/  FFMA R8, R20.reuse, R16, R43 ;  /* 0x0000001014087223 */ /* 0x044fe2000000002b */
[----:B------:R-:W-:-:S03]  /*1a30*/  FFMA R20, R20, R12, R41 ;  /* 0x0000000c14147223 */ /* 0x000fc60000000029 */
[C---:B------:R-:W-:Y:S01]  /*1a40*/  FFMA R41, R21.reuse, R17, R8 ;  /* 0x0000001115297223 */ /* 0x040fe20000000008 */
[C---:B------:R-:W-:Y:S01]  /*1a50*/  FFMA R8, R10.reuse, R14, R45 ;  /* 0x0000000e0a087223 */ /* 0x040fe2000000002d */
[-C--:B------:R-:W-:Y:S01]  /*1a60*/  FFMA R10, R10, R18.reuse, R9 ;  /* 0x000000120a0a7223 */ /* 0x080fe20000000009 */
[-C--:B------:R-:W-:Y:S01]  /*1a70*/  FFMA R21, R21, R13.reuse, R20 ;  /* 0x0000000d15157223 */ /* 0x080fe20000000014 */
[C---:B------:R-:W-:Y:S01]  /*1a80*/  FFMA R20, R22.reuse, R18, R41 ;  /* 0x0000001216147223 */ /* 0x040fe20000000029 */
[----:B------:R-:W-:Y:S02]  /*1a90*/  LDS.128 R44, [R52.X4+UR5+0x1070] ;  /* 0x00107005342c7984 */ /* 0x000fe40008004c00 */
[----:B------:R-:W-:Y:S02]  /*1aa0*/  FFMA R22, R22, R14, R21 ;  /* 0x0000000e16167223 */ /* 0x000fe40000000015 */
[----:B------:R-:W2:Y:S01]  /*1ab0*/  LDS.128 R40, [R61+0xf0] ;  /* 0x0000f0003d287984 */ /* 0x000ea20000000c00 */
[C---:B-1----:R-:W-:Y:S01]  /*1ac0*/  FFMA R32, R24.reuse, R12, R33 ;  /* 0x0000000c18207223 */ /* 0x042fe20000000021 */
[-C--:B------:R-:W-:Y:S01]  /*1ad0*/  FFMA R24, R24, R16.reuse, R37 ;  /* 0x0000001018187223 */ /* 0x080fe20000000025 */
[C---:B------:R-:W-:Y:S01]  /*1ae0*/  FFMA R16, R28.reuse, R16, R39 ;  /* 0x000000101c107223 */ /* 0x040fe20000000027 */
[----:B------:R-:W-:Y:S01]  /*1af0*/  FFMA R12, R28, R12, R35 ;  /* 0x0000000c1c0c7223 */ /* 0x000fe20000000023 */
[C---:B------:R-:W-:Y:S01]  /*1b00*/  FFMA R9, R25.reuse, R13, R32 ;  /* 0x0000000d19097223 */ /* 0x040fe20000000020 */
[----:B------:R1:W3:Y:S01]  /*1b10*/  LDS.128 R36, [R61+0x70] ;  /* 0x000070003d247984 */ /* 0x0002e20000000c00 */
[----:B------:R-:W-:Y:S01]  /*1b20*/  FFMA R25, R25, R17, R24 ;  /* 0x0000001119197223 */ /* 0x000fe20000000018 */
[C---:B------:R-:W-:Y:S01]  /*1b30*/  FFMA R13, R29.reuse, R13, R12 ;  /* 0x0000000d1d0d7223 */ /* 0x040fe2000000000c */
[----:B------:R-:W-:Y:S01]  /*1b40*/  FFMA R17, R29, R17, R16 ;  /* 0x000000111d117223 */ /* 0x000fe20000000010 */
[----:B------:R-:W4:Y:S01]  /*1b50*/  LDS.128 R32, [R52.X4+UR5+0x70] ;  /* 0x0000700534207984 */ /* 0x000f220008004c00 */
[C---:B------:R-:W-:Y:S01]  /*1b60*/  FFMA R12, R26.reuse, R18, R25 ;  /* 0x000000121a0c7223 */ /* 0x040fe20000000019 */
[-C--:B------:R-:W-:Y:S01]  /*1b70*/  FFMA R26, R26, R14.reuse, R9 ;  /* 0x0000000e1a1a7223 */ /* 0x080fe20000000009 */
[C---:B------:R-:W-:Y:S01]  /*1b80*/  FFMA R9, R11.reuse, R15, R8 ;  /* 0x0000000f0b097223 */ /* 0x040fe20000000008 */
[C---:B------:R-:W-:Y:S01]  /*1b90*/  FFMA R14, R30.reuse, R14, R13 ;  /* 0x0000000e1e0e7223 */ /* 0x040fe2000000000d */
[----:B------:R-:W-:Y:S01]  /*1ba0*/  FFMA R18, R30, R18, R17 ;  /* 0x000000121e127223 */ /* 0x000fe20000000011 */
[----:B------:R-:W-:Y:S01]  /*1bb0*/  FFMA R11, R11, R19, R10 ;  /* 0x000000130b0b7223 */ /* 0x000fe2000000000a */
[C---:B------:R-:W-:Y:S01]  /*1bc0*/  FFMA R13, R23.reuse, R15, R22 ;  /* 0x0000000f170d7223 */ /* 0x040fe20000000016 */
[----:B------:R-:W-:Y:S01]  /*1bd0*/  FFMA R17, R23, R19, R20 ;  /* 0x0000001317117223 */ /* 0x000fe20000000014 */
[C---:B------:R-:W-:Y:S01]  /*1be0*/  FFMA R23, R27.reuse, R15, R26 ;  /* 0x0000000f1b177223 */ /* 0x040fe2000000001a */
[-C--:B------:R-:W-:Y:S01]  /*1bf0*/  FFMA R27, R27, R19.reuse, R12 ;  /* 0x000000131b1b7223 */ /* 0x080fe2000000000c */
[C---:B------:R-:W-:Y:S01]  /*1c00*/  FFMA R19, R31.reuse, R19, R18 ;  /* 0x000000131f137223 */ /* 0x040fe20000000012 */
[----:B--2---:R-:W-:Y:S01]  /*1c10*/  FFMA R16, R44, R40, R17 ;  /* 0x000000282c107223 */ /* 0x004fe20000000011 */
[----:B------:R-:W-:Y:S01]  /*1c20*/  FFMA R31, R31, R15, R14 ;  /* 0x0000000f1f1f7223 */ /* 0x000fe2000000000e */
[----:B------:R-:W-:-:S02]  /*1c30*/  LEA R29, R51, R56, 0xd ;  /* 0x00000038331d7211 */ /* 0x000fc400078e68ff */
[----:B------:R-:W-:Y:S02]  /*1c40*/  MOV R17, R49 ;  /* 0x0000003100117202 */ /* 0x000fe40000000f00 */
[----:B-1----:R-:W-:Y:S01]  /*1c50*/  LEA R61, R51, R56, 0xc ;  /* 0x00000038333d7211 */ /* 0x002fe200078e60ff */
[-C--:B---3--:R-:W-:Y:S02]  /*1c60*/  FFMA R44, R44, R36.reuse, R13 ;  /* 0x000000242c2c7223 */ /* 0x088fe4000000000d */
[----:B------:R-:W-:Y:S01]  /*1c70*/  LDS.128 R12, [R52.X4+UR5+0xf0] ;  /* 0x0000f005340c7984 */ /* 0x000fe20008004c00 */
[C---:B----4-:R-:W-:Y:S01]  /*1c80*/  FFMA R8, R32.reuse, R36, R9 ;  /* 0x0000002420087223 */ /* 0x050fe20000000009 */
[----:B------:R-:W-:Y:S01]  /*1c90*/  FFMA R32, R32, R40, R11 ;  /* 0x0000002820207223 */ /* 0x000fe2000000000b */
[C---:B------:R-:W-:Y:S01]  /*1ca0*/  FFMA R25, R45.reuse, R37, R44 ;  /* 0x000000252d197223 */ /* 0x040fe2000000002c */
[----:B------:R-:W-:Y:S01]  /*1cb0*/  FFMA R45, R45, R41, R16 ;  /* 0x000000292d2d7223 */ /* 0x000fe20000000010 */
[C---:B------:R-:W-:Y:S01]  /*1cc0*/  FFMA R9, R33.reuse, R37, R8 ;  /* 0x0000002521097223 */ /* 0x040fe20000000008 */
[----:B------:R-:W-:Y:S01]  /*1cd0*/  MOV R16, R50 ;  /* 0x0000003200107202 */ /* 0x000fe20000000f00 */
[----:B------:R-:W-:Y:S01]  /*1ce0*/  FFMA R33, R33, R41, R32 ;  /* 0x0000002921217223 */ /* 0x000fe20000000020 */
[-C--:B------:R-:W-:Y:S01]  /*1cf0*/  FFMA R24, R46, R38.reuse, R25 ;  /* 0x000000262e187223 */ /* 0x080fe20000000019 */
[----:B------:R-:W-:Y:S01]  /*1d00*/  FFMA R20, R34, R38, R9 ;  /* 0x0000002622147223 */ /* 0x000fe20000000009 */
[-C--:B------:R-:W-:Y:S01]  /*1d10*/  FFMA R22, R46, R42.reuse, R45 ;  /* 0x0000002a2e167223 */ /* 0x080fe2000000002d */
[----:B------:R-:W1:Y:S01]  /*1d20*/  LDS.128 R8, [R52.X4+UR5+0x10f0] ;  /* 0x0010f00534087984 */ /* 0x000e620008004c00 */
[----:B------:R-:W-:Y:S01]  /*1d30*/  FFMA R34, R34, R42, R33 ;  /* 0x0000002a22227223 */ /* 0x000fe20000000021 */
[----:B------:R-:W-:Y:S01]  /*1d40*/  LEA R33, R51, R54, 0xd ;  /* 0x0000003633217211 */ /* 0x000fe200078e68ff */
[----:B------:R-:W-:Y:S01]  /*1d50*/  FFMA R46, R47, R39, R24 ;  /* 0x000000272f2e7223 */ /* 0x000fe20000000018 */
[----:B------:R-:W-:Y:S06]  /*1d60*/  BAR.SYNC 0x0 ;  /* 0x0000000000007b1d */ /* 0x000fec0000000000 */
[----:B------:R-:W-:Y:S01]  /*1d70*/  @!PT LDS RZ, [RZ] ;  /* 0x00000000fffff984 */ /* 0x000fe20000000800 */
[----:B------:R-:W-:Y:S01]  /*1d80*/  @!PT LDS RZ, [RZ] ;  /* 0x00000000fffff984 */ /* 0x000fe20000000800 */
[----:B------:R-:W-:Y:S01]  /*1d90*/  @!PT LDS RZ, [RZ] ;  /* 0x00000000fffff984 */ /* 0x000fe20000000800 */
[----:B------:R2:W-:Y:S01]  /*1da0*/  LDGSTS.E.BYPASS.128 [R29], [R16.64], !P0 ;  /* 0x00000000101d7fae */ /* 0x0005e2000c101c48 */
[----:B------:R-:W-:Y:S01]  /*1db0*/  IADD3 R50, P3, R50, 0x80, RZ ;  /* 0x0000008032327810 */ /* 0x000fe20007f7e0ff */
[----:B------:R-:W-:Y:S01]  /*1dc0*/  USHF.L.U32 UR5, UR4, 0xd, URZ ;  /* 0x0000000d04057899 */ /* 0x000fe2000800063f */
[-C--:B------:R-:W-:Y:S01]  /*1dd0*/  FFMA R21, R35, R43.reuse, R34 ;  /* 0x0000002b23157223 */ /* 0x080fe20000000022 */
[----:B------:R-:W-:Y:S01]  /*1de0*/  FFMA R47, R47, R43, R22 ;  /* 0x0000002b2f2f7223 */ /* 0x000fe20000000016 */
[----:B------:R-:W-:Y:S01]  /*1df0*/  FFMA R20, R35, R39, R20 ;  /* 0x0000002723147223 */ /* 0x000fe20000000014 */
[----:B------:R-:W-:-:S02]  /*1e00*/  IADD3.X R49, RZ, R49, RZ, P3, !PT ;  /* 0x00000031ff317210 */ /* 0x000fc40001ffe4ff */
[----:B--2---:R-:W-:Y:S02]  /*1e10*/  MOV R16, R48 ;  /* 0x0000003000107202 */ /* 0x004fe40000000f00 */
[----:B------:R-:W-:Y:S02]  /*1e20*/  MOV R17, R7 ;  /* 0x0000000700117202 */ /* 0x000fe40000000f00 */
[----:B------:R-:W-:-:S03]  /*1e30*/  IADD3 R48, P2, R48, 0x80, RZ ;  /* 0x0000008030307810 */ /* 0x000fc60007f5e0ff */
[----:B------:R2:W-:Y:S01]  /*1e40*/  LDGSTS.E.BYPASS.128 [R33], [R16.64], !P0 ;  /* 0x0000000010217fae */ /* 0x0005e2000c101c48 */
[----:B------:R-:W-:-:S03]  /*1e50*/  IADD3.X R7, RZ, R7, RZ, P2, !PT ;  /* 0x00000007ff077210 */ /* 0x000fc600017fe4ff */
[----:B------:R-:W0:Y:S01]  /*1e60*/  LDGDEPBAR ;  /* 0x00000000000079af */ /* 0x000e220000000000 */
[----:B-1----:R-:W-:Y:S01]  /*1e70*/  FFMA R18, R8, R40, R27 ;  /* 0x0000002808127223 */ /* 0x002fe2000000001b */
[----:B--2---:R-:W-:Y:S01]  /*1e80*/  MOV R16, R6 ;  /* 0x0000000600107202 */ /* 0x004fe20000000f00 */
[----:B------:R-:W-:Y:S01]  /*1e90*/  FFMA R40, R12, R40, R19 ;  /* 0x000000280c287223 */ /* 0x000fe20000000013 */
[----:B------:R-:W-:Y:S01]  /*1ea0*/  MOV R17, R5 ;  /* 0x0000000500117202 */ /* 0x000fe20000000f00 */
[-C--:B------:R-:W-:Y:S01]  /*1eb0*/  FFMA R8, R8, R36.reuse, R23 ;  /* 0x0000002408087223 */ /* 0x080fe20000000017 */
[----:B------:R-:W-:Y:S01]  /*1ec0*/  FFMA R12, R12, R36, R31 ;  /* 0x000000240c0c7223 */ /* 0x000fe2000000001f */
[----:B------:R-:W-:Y:S02]  /*1ed0*/  IADD3 R6, P1, R6, 0x80, RZ ;  /* 0x0000008006067810 */ /* 0x000fe40007f3e0ff */
[----:B------:R1:W-:Y:S01]  /*1ee0*/  LDGSTS.E.BYPASS.128 [R61+0x8000], [R16.64], !P0 ;  /* 0x08000000103d7fae */ /* 0x0003e2000c101c48 */
[----:B------:R-:W-:-:S02]  /*1ef0*/  ISETP.GE.U32.AND P0, PT, R59, 0xe0, PT ;  /* 0x000000e03b00780c */ /* 0x000fc40003f06070 */
[----:B------:R-:W-:Y:S01]  /*1f00*/  IADD3.X R5, RZ, R5, RZ, P1, !PT ;  /* 0x00000005ff057210 */ /* 0x000fe20000ffe4ff */
[----:B------:R-:W0:Y:S01]  /*1f10*/  LDGDEPBAR ;  /* 0x00000000000079af */ /* 0x000e220000000000 */
[-C--:B-1----:R-:W-:Y:S01]  /*1f20*/  FFMA R17, R9, R41.reuse, R18 ;  /* 0x0000002909117223 */ /* 0x082fe20000000012 */
[----:B------:R-:W-:Y:S01]  /*1f30*/  FFMA R41, R13, R41, R40 ;  /* 0x000000290d297223 */ /* 0x000fe20000000028 */
[-C--:B------:R-:W-:Y:S01]  /*1f40*/  FFMA R9, R9, R37.reuse, R8 ;  /* 0x0000002509097223 */ /* 0x080fe20000000008 */
        /* <DEDUP_REMOVED lines=9> */
[----:B------:R-:W-:-:S04]  /*1fe0*/  DEPBAR.LE SB0, 0x6 ;  /* 0x000081800000791a */ /* 0x000fc80000000000 */
[----:B------:R-:W-:Y:S06]  /*1ff0*/  BAR.SYNC 0x0 ;  /* 0x0000000000007b1d */ /* 0x000fec0000000000 */
[----:B------:R-:W-:Y:S01]  /*2000*/  @P0 CALL.REL.NOINC `(.L_x_0) ;  /* 0x0000001000000944 */ /* 0x000fe20003c00000 */
[----:B------:R-:W-:Y:S05]  /*2010*/  BRA `(.L_x_1) ;  /* 0xffffea8000007947 */ /* 0x000fea000383ffff */
.L_x_0:
[----:B------:R-:W-:Y:S01]  /*2020*/  LOP3.LUT R6, R57, 0x1e, RZ, 0xc0, !PT ;  /* 0x0000001e39067812 */ /* 0x000fe200078ec0ff */
[----:B------:R-:W-:Y:S01]  /*2030*/  IMAD R55, R60, 0x24, R55 ;  /* 0x000000243c377824 */ /* 0x000fe200078e0237 */
[----:B------:R-:W-:-:S04]  /*2040*/  DEPBAR.LE SB0, 0x0 ;  /* 0x000080000000791a */ /* 0x000fc80000000000 */
[----:B------:R-:W-:Y:S01]  /*2050*/  IMAD R53, R6, 0x24, R53 ;  /* 0x0000002406357824 */ /* 0x000fe200078e0235 */
[----:B------:R-:W-:Y:S06]  /*2060*/  BAR.SYNC 0x0 ;  /* 0x0000000000007b1d */ /* 0x000fec0000000000 */
[----:B------:R-:W-:Y:S01]  /*2070*/  STS.64 [R53.X4], R20 ;  /* 0x0000001435007388 */ /* 0x000fe20000004a00 */
[----:B------:R-:W-:-:S03]  /*2080*/  LOP3.LUT R3, R3, 0x1c, R58, 0xf8, !PT ;  /* 0x0000001c03037812 */ /* 0x000fc600078ef83a */
[----:B------:R-:W-:Y:S04]  /*2090*/  STS.64 [R53.X4+0x90], R42 ;  /* 0x0000902a35007388 */ /* 0x000fe80000004a00 */
[----:B------:R-:W-:Y:S06]  /*20a0*/  BAR.SYNC 0x0 ;  /* 0x0000000000007b1d */ /* 0x000fec0000000000 */
[----:B------:R-:W1:Y:S04]  /*20b0*/  LDS.128 R8, [R55.X4] ;  /* 0x0000000037087984 */ /* 0x000e680000004c00 */
[----:B------:R-:W-:Y:S06]  /*20c0*/  BAR.SYNC 0x0 ;  /* 0x0000000000007b1d */ /* 0x000fec0000000000 */
[----:B------:R-:W-:Y:S01]  /*20d0*/  ISETP.GE.AND P0, PT, R3, 0x80, PT ;  /* 0x000000800300780c */ /* 0x000fe20003f06270 */
[----:B------:R-:W-:Y:S01]  /*20e0*/  STS.64 [R53.X4], R46 ;  /* 0x0000002e35007388 */ /* 0x000fe20000004a00 */
[----:B------:R-:W-:-:S02]  /*20f0*/  LEA R7, R0, R3, 0x7 ;  /* 0x0000000300077211 */ /* 0x000fc400078e38ff */
[----:B------:R-:W-:Y:S01]  /*2100*/  ISETP.LT.AND P1, PT, R0, c[0x0][0x178], !P0 ;  /* 0x00005e0000007a0c */ /* 0x000fe20004721270 */
[----:B------:R-:W-:Y:S04]  /*2110*/  STS.64 [R53.X4+0x90], R22 ;  /* 0x0000901635007388 */ /* 0x000fe80000004a00 */
[----:B------:R-:W-:Y:S06]  /*2120*/  BAR.SYNC 0x0 ;  /* 0x0000000000007b1d */ /* 0x000fec0000000000 */
[----:B------:R-:W-:Y:S01]  /*2130*/  ISETP.LT.AND P0, PT, R2, c[0x0][0x178], !P0 ;  /* 0x00005e0002007a0c */ /* 0x000fe20004701270 */
[----:B------:R-:W-:-:S05]  /*2140*/  IMAD.WIDE R6, R7, R4, c[0x0][0x170] ;  /* 0x00005c0007067625 */ /* 0x000fca00078e0204 */
[----:B-1----:R1:W-:Y:S07]  /*2150*/  @P1 STG.E.128 [R6.64], R8 ;  /* 0x0000000806001986 */ /* 0x0023ee000c101d08 */
[----:B------:R-:W-:Y:S05]  /*2160*/  @!P0 EXIT ;  /* 0x000000000000894d */ /* 0x000fea0003800000 */
[----:B------:R-:W2:Y:S01]  /*2170*/  LDS.128 R52, [R55.X4] ;  /* 0x0000000037347984 */ /* 0x000ea20000004c00 */
[----:B------:R-:W-:-:S05]  /*2180*/  LEA R5, R2, R3, 0x7 ;  /* 0x0000000302057211 */ /* 0x000fca00078e38ff */
[----:B------:R-:W-:-:S05]  /*2190*/  IMAD.WIDE R4, R5, R4, c[0x0][0x170] ;  /* 0x00005c0005047625 */ /* 0x000fca00078e0204 */
[----:B--2---:R-:W-:Y:S01]  /*21a0*/  STG.E.128 [R4.64], R52 ;  /* 0x0000003404007986 */ /* 0x004fe2000c101d08 */
[----:B------:R-:W-:Y:S05]  /*21b0*/  EXIT ;  /* 0x000000000000794d */ /* 0x000fea0003800000 */
.L_x_2:
[----:B------:R-:W-:-:S00]  /*21c0*/  BRA `(.L_x_2) ;  /* 0xfffffff000007947 */ /* 0x000fc0000383ffff */
[----:B------:R-:W-:-:S00]  /*21d0*/  NOP ;  /* 0x0000000000007918 */ /* 0x000fc00000000000 */
        /* <DEDUP_REMOVED lines=10> */
.L_x_3:


//--------------------- .nv.shared.triton_mm      --------------------------
	.section	.nv.shared.triton_mm,"aw",@nobits
	.align	16
